	.version 1.4
	.target sm_10, map_f64_to_f32
	// compiled with /usr/lib/nvidia-cuda-toolkit/lib//be
	// nvopencc 4.1 built on 2013-07-17

	//-----------------------------------------------------------
	// Compiling /tmp/tmpxft_000070d6_00000000-9_Determinant.cpp3.i (/tmp/ccBI#.RSmrcE)
	//-----------------------------------------------------------

	//-----------------------------------------------------------
	// Options:
	//-----------------------------------------------------------
	//  Target:ptx, ISA:sm_10, Endian:little, Pointer Size:64
	//  -O3	(Optimization level)
	//  -g0	(Debug level)
	//  -m2	(Report advisories)
	//-----------------------------------------------------------

	.file	1	"<command-line>"
	.file	2	"/usr/include/stdc-predef.h"
	.file	3	"/tmp/tmpxft_000070d6_00000000-8_Determinant.cudafe2.gpu"
	.file	4	"/usr/lib/gcc/x86_64-linux-gnu/4.8/include/stddef.h"
	.file	5	"/usr/include/crt/device_runtime.h"
	.file	6	"/usr/include/host_defines.h"
	.file	7	"/usr/include/builtin_types.h"
	.file	8	"/usr/include/device_types.h"
	.file	9	"/usr/include/driver_types.h"
	.file	10	"/usr/include/surface_types.h"
	.file	11	"/usr/include/texture_types.h"
	.file	12	"/usr/include/vector_types.h"
	.file	13	"/usr/include/device_launch_parameters.h"
	.file	14	"/usr/include/crt/storage_class.h"
	.file	15	"Determinant.cu"
	.file	16	"/usr/include/common_functions.h"
	.file	17	"/usr/include/math_functions.h"
	.file	18	"/usr/include/math_constants.h"
	.file	19	"/usr/include/device_functions.h"
	.file	20	"/usr/include/sm_11_atomic_functions.h"
	.file	21	"/usr/include/sm_12_atomic_functions.h"
	.file	22	"/usr/include/sm_13_double_functions.h"
	.file	23	"/usr/include/sm_20_atomic_functions.h"
	.file	24	"/usr/include/sm_32_atomic_functions.h"
	.file	25	"/usr/include/sm_35_atomic_functions.h"
	.file	26	"/usr/include/sm_20_intrinsics.h"
	.file	27	"/usr/include/sm_30_intrinsics.h"
	.file	28	"/usr/include/sm_32_intrinsics.h"
	.file	29	"/usr/include/sm_35_intrinsics.h"
	.file	30	"/usr/include/surface_functions.h"
	.file	31	"/usr/include/texture_fetch_functions.h"
	.file	32	"/usr/include/texture_indirect_functions.h"
	.file	33	"/usr/include/surface_indirect_functions.h"
	.file	34	"/usr/include/math_functions_dbl_ptx1.h"


	.entry Determinant_3_64 (
		.param .u64 __cudaparm_Determinant_3_64_APtr)
	{
	.loc	15	56	0
$LDWbegin_Determinant_3_64:
	.loc	15	60	0
	exit;
$LDWend_Determinant_3_64:
	} // Determinant_3_64

	.entry Determinant_4_64 (
		.param .u64 __cudaparm_Determinant_4_64_APtr)
	{
	.loc	15	62	0
$LDWbegin_Determinant_4_64:
	.loc	15	66	0
	exit;
$LDWend_Determinant_4_64:
	} // Determinant_4_64

	.entry Determinant_3_32 (
		.param .u64 __cudaparm_Determinant_3_32_APtr)
	{
	.loc	15	68	0
$LDWbegin_Determinant_3_32:
	.loc	15	71	0
	exit;
$LDWend_Determinant_3_32:
	} // Determinant_3_32

	.entry Determinant_4_32 (
		.param .u64 __cudaparm_Determinant_4_32_APtr)
	{
	.loc	15	73	0
$LDWbegin_Determinant_4_32:
	.loc	15	77	0
	exit;
$LDWend_Determinant_4_32:
	} // Determinant_4_32



// ===== COMPILED SASS (sm_100) =====

	.target	sm_100

	.elftype	@"ET_EXEC"


//--------------------- .note.nv.tkinfo           --------------------------
	.section	.note.nv.tkinfo,"",@"SHT_NOTE"
	.sectionflags	@"SHF_NOTE_NV_TKINFO"
	.tkinfo
        /*0018*/ 	.word	0x00000002
        /*0030*/ 	.string	""
        /*0030*/ 	.string	"ptxas"
        /*0030*/ 	.string	"Cuda compilation tools, release 13.0, V13.0.88"
        /*0030*/ 	.string	"Build cuda_13.0.r13.0/compiler.36424714_0"
        /*0030*/ 	.string	"-arch sm_100 "



//--------------------- .note.nv.cuinfo           --------------------------
	.section	.note.nv.cuinfo,"",@"SHT_NOTE"
	.sectionflags	@"SHF_NOTE_NV_CUINFO"
        /*0018*/ 	.short	0x0002
        /*001a*/ 	.short	0x000a
        /*001c*/ 	.short	0x0082
	.zero		2


//--------------------- .nv.info                  --------------------------
	.section	.nv.info,"",@"SHT_CUDA_INFO"
	.align	4


	//----- nvinfo : EIATTR_REGCOUNT
	.align		4
        /*0000*/ 	.byte	0x04, 0x2f
        /*0002*/ 	.short	(.L_1 - .L_0)
	.align		4
.L_0:
        /*0004*/ 	.word	index@(Determinant_3_64)
        /*0008*/ 	.word	0x00000004


	//----- nvinfo : EIATTR_FRAME_SIZE
	.align		4
.L_1:
        /*000c*/ 	.byte	0x04, 0x11
        /*000e*/ 	.short	(.L_3 - .L_2)
	.align		4
.L_2:
        /*0010*/ 	.word	index@(Determinant_3_64)
        /*0014*/ 	.word	0x00000000


	//----- nvinfo : EIATTR_REGCOUNT
	.align		4
.L_3:
        /*0018*/ 	.byte	0x04, 0x2f
        /*001a*/ 	.short	(.L_5 - .L_4)
	.align		4
.L_4:
        /*001c*/ 	.word	index@(Determinant_4_64)
        /*0020*/ 	.word	0x00000004


	//----- nvinfo : EIATTR_FRAME_SIZE
	.align		4
.L_5:
        /*0024*/ 	.byte	0x04, 0x11
        /*0026*/ 	.short	(.L_7 - .L_6)
	.align		4
.L_6:
        /*0028*/ 	.word	index@(Determinant_4_64)
        /*002c*/ 	.word	0x00000000


	//----- nvinfo : EIATTR_REGCOUNT
	.align		4
.L_7:
        /*0030*/ 	.byte	0x04, 0x2f
        /*0032*/ 	.short	(.L_9 - .L_8)
	.align		4
.L_8:
        /*0034*/ 	.word	index@(Determinant_3_32)
        /*0038*/ 	.word	0x00000004


	//----- nvinfo : EIATTR_FRAME_SIZE
	.align		4
.L_9:
        /*003c*/ 	.byte	0x04, 0x11
        /*003e*/ 	.short	(.L_11 - .L_10)
	.align		4
.L_10:
        /*0040*/ 	.word	index@(Determinant_3_32)
        /*0044*/ 	.word	0x00000000


	//----- nvinfo : EIATTR_REGCOUNT
	.align		4
.L_11:
        /*0048*/ 	.byte	0x04, 0x2f
        /*004a*/ 	.short	(.L_13 - .L_12)
	.align		4
.L_12:
        /*004c*/ 	.word	index@(Determinant_4_32)
        /*0050*/ 	.word	0x00000004


	//----- nvinfo : EIATTR_FRAME_SIZE
	.align		4
.L_13:
        /*0054*/ 	.byte	0x04, 0x11
        /*0056*/ 	.short	(.L_15 - .L_14)
	.align		4
.L_14:
        /*0058*/ 	.word	index@(Determinant_4_32)
        /*005c*/ 	.word	0x00000000


	//----- nvinfo : EIATTR_MIN_STACK_SIZE
	.align		4
.L_15:
        /*0060*/ 	.byte	0x04, 0x12
        /*0062*/ 	.short	(.L_17 - .L_16)
	.align		4
.L_16:
        /*0064*/ 	.word	index@(Determinant_4_32)
        /*0068*/ 	.word	0x00000000


	//----- nvinfo : EIATTR_MIN_STACK_SIZE
	.align		4
.L_17:
        /*006c*/ 	.byte	0x04, 0x12
        /*006e*/ 	.short	(.L_19 - .L_18)
	.align		4
.L_18:
        /*0070*/ 	.word	index@(Determinant_3_32)
        /*0074*/ 	.word	0x00000000


	//----- nvinfo : EIATTR_MIN_STACK_SIZE
	.align		4
.L_19:
        /*0078*/ 	.byte	0x04, 0x12
        /*007a*/ 	.short	(.L_21 - .L_20)
	.align		4
.L_20:
        /*007c*/ 	.word	index@(Determinant_4_64)
        /*0080*/ 	.word	0x00000000


	//----- nvinfo : EIATTR_MIN_STACK_SIZE
	.align		4
.L_21:
        /*0084*/ 	.byte	0x04, 0x12
        /*0086*/ 	.short	(.L_23 - .L_22)
	.align		4
.L_22:
        /*0088*/ 	.word	index@(Determinant_3_64)
        /*008c*/ 	.word	0x00000000
.L_23:


//--------------------- .nv.compat                --------------------------
	.section	.nv.compat,"",@"SHT_CUDA_COMPAT_INFO"
	.align	4
        /*0000*/ 	.byte	0x02, 0x09, 0x00, 0x00, 0x02, 0x02, 0x01, 0x00, 0x02, 0x05, 0x05, 0x00, 0x03, 0x07, 0x01, 0x01
        /*0010*/ 	.byte	0x02, 0x03, 0x00, 0x00, 0x02, 0x06, 0x01, 0x00, 0x04, 0x0b, 0x08, 0x00, 0x09, 0x00, 0x00, 0x00
        /*0020*/ 	.byte	0x00, 0x00, 0x00, 0x00


//--------------------- .nv.info.Determinant_4_32 --------------------------
	.section	.nv.info.Determinant_4_32,"",@"SHT_CUDA_INFO"
	.sectionflags	@""
	.align	4


	//----- nvinfo : EIATTR_CUDA_API_VERSION
	.align		4
        /*0000*/ 	.byte	0x04, 0x37
        /*0002*/ 	.short	(.L_25 - .L_24)
.L_24:
        /*0004*/ 	.word	0x00000082


	//----- nvinfo : EIATTR_KPARAM_INFO
	.align		4
.L_25:
        /*0008*/ 	.byte	0x04, 0x17
        /*000a*/ 	.short	(.L_27 - .L_26)
.L_26:
        /*000c*/ 	.word	0x00000000
        /*0010*/ 	.short	0x0000
        /*0012*/ 	.short	0x0000
        /*0014*/ 	.byte	0x00, 0xf0, 0x21, 0x00


	//----- nvinfo : EIATTR_SPARSE_MMA_MASK
	.align		4
.L_27:
        /*0018*/ 	.byte	0x03, 0x50
        /*001a*/ 	.short	0x0000


	//----- nvinfo : EIATTR_MAXREG_COUNT
	.align		4
        /*001c*/ 	.byte	0x03, 0x1b
        /*001e*/ 	.short	0x00ff


	//----- nvinfo : EIATTR_MERCURY_ISA_VERSION
	.align		4
        /*0020*/ 	.byte	0x03, 0x5f
        /*0022*/ 	.short	0x0101


	//----- nvinfo : EIATTR_VRC_CTA_INIT_COUNT
	.align		4
        /*0024*/ 	.byte	0x02, 0x4a
	.zero		1
	.zero		1


	//----- nvinfo : EIATTR_EXIT_INSTR_OFFSETS
	.align		4
        /*0028*/ 	.byte	0x04, 0x1c
        /*002a*/ 	.short	(.L_29 - .L_28)


	//   ....[0]....
.L_28:
        /*002c*/ 	.word	0x00000010


	//----- nvinfo : EIATTR_CBANK_PARAM_SIZE
	.align		4
.L_29:
        /*0030*/ 	.byte	0x03, 0x19
        /*0032*/ 	.short	0x0008


	//----- nvinfo : EIATTR_PARAM_CBANK
	.align		4
        /*0034*/ 	.byte	0x04, 0x0a
        /*0036*/ 	.short	(.L_31 - .L_30)
	.align		4
.L_30:
        /*0038*/ 	.word	index@(.nv.constant0.Determinant_4_32)
        /*003c*/ 	.short	0x0380
        /*003e*/ 	.short	0x0008


	//----- nvinfo : EIATTR_SW_WAR
	.align		4
.L_31:
        /*0040*/ 	.byte	0x04, 0x36
        /*0042*/ 	.short	(.L_33 - .L_32)
.L_32:
        /*0044*/ 	.word	0x00000008
.L_33:


//--------------------- .nv.info.Determinant_3_32 --------------------------
	.section	.nv.info.Determinant_3_32,"",@"SHT_CUDA_INFO"
	.sectionflags	@""
	.align	4


	//----- nvinfo : EIATTR_CUDA_API_VERSION
	.align		4
        /*0000*/ 	.byte	0x04, 0x37
        /*0002*/ 	.short	(.L_35 - .L_34)
.L_34:
        /*0004*/ 	.word	0x00000082


	//----- nvinfo : EIATTR_KPARAM_INFO
	.align		4
.L_35:
        /*0008*/ 	.byte	0x04, 0x17
        /*000a*/ 	.short	(.L_37 - .L_36)
.L_36:
        /*000c*/ 	.word	0x00000000
        /*0010*/ 	.short	0x0000
        /*0012*/ 	.short	0x0000
        /*0014*/ 	.byte	0x00, 0xf0, 0x21, 0x00


	//----- nvinfo : EIATTR_SPARSE_MMA_MASK
	.align		4
.L_37:
        /*0018*/ 	.byte	0x03, 0x50
        /*001a*/ 	.short	0x0000


	//----- nvinfo : EIATTR_MAXREG_COUNT
	.align		4
        /*001c*/ 	.byte	0x03, 0x1b
        /*001e*/ 	.short	0x00ff


	//----- nvinfo : EIATTR_MERCURY_ISA_VERSION
	.align		4
        /*0020*/ 	.byte	0x03, 0x5f
        /*0022*/ 	.short	0x0101


	//----- nvinfo : EIATTR_VRC_CTA_INIT_COUNT
	.align		4
        /*0024*/ 	.byte	0x02, 0x4a
	.zero		1
	.zero		1


	//----- nvinfo : EIATTR_EXIT_INSTR_OFFSETS
	.align		4
        /*0028*/ 	.byte	0x04, 0x1c
        /*002a*/ 	.short	(.L_39 - .L_38)


	//   ....[0]....
.L_38:
        /*002c*/ 	.word	0x00000010


	//----- nvinfo : EIATTR_CBANK_PARAM_SIZE
	.align		4
.L_39:
        /*0030*/ 	.byte	0x03, 0x19
        /*0032*/ 	.short	0x0008


	//----- nvinfo : EIATTR_PARAM_CBANK
	.align		4
        /*0034*/ 	.byte	0x04, 0x0a
        /*0036*/ 	.short	(.L_41 - .L_40)
	.align		4
.L_40:
        /*0038*/ 	.word	index@(.nv.constant0.Determinant_3_32)
        /*003c*/ 	.short	0x0380
        /*003e*/ 	.short	0x0008


	//----- nvinfo : EIATTR_SW_WAR
	.align		4
.L_41:
        /*0040*/ 	.byte	0x04, 0x36
        /*0042*/ 	.short	(.L_43 - .L_42)
.L_42:
        /*0044*/ 	.word	0x00000008
.L_43:


//--------------------- .nv.info.Determinant_4_64 --------------------------
	.section	.nv.info.Determinant_4_64,"",@"SHT_CUDA_INFO"
	.sectionflags	@""
	.align	4


	//----- nvinfo : EIATTR_CUDA_API_VERSION
	.align		4
        /*0000*/ 	.byte	0x04, 0x37
        /*0002*/ 	.short	(.L_45 - .L_44)
.L_44:
        /*0004*/ 	.word	0x00000082


	//----- nvinfo : EIATTR_KPARAM_INFO
	.align		4
.L_45:
        /*0008*/ 	.byte	0x04, 0x17
        /*000a*/ 	.short	(.L_47 - .L_46)
.L_46:
        /*000c*/ 	.word	0x00000000
        /*0010*/ 	.short	0x0000
        /*0012*/ 	.short	0x0000
        /*0014*/ 	.byte	0x00, 0xf0, 0x21, 0x00


	//----- nvinfo : EIATTR_SPARSE_MMA_MASK
	.align		4
.L_47:
        /*0018*/ 	.byte	0x03, 0x50
        /*001a*/ 	.short	0x0000


	//----- nvinfo : EIATTR_MAXREG_COUNT
	.align		4
        /*001c*/ 	.byte	0x03, 0x1b
        /*001e*/ 	.short	0x00ff


	//----- nvinfo : EIATTR_MERCURY_ISA_VERSION
	.align		4
        /*0020*/ 	.byte	0x03, 0x5f
        /*0022*/ 	.short	0x0101


	//----- nvinfo : EIATTR_VRC_CTA_INIT_COUNT
	.align		4
        /*0024*/ 	.byte	0x02, 0x4a
	.zero		1
	.zero		1


	//----- nvinfo : EIATTR_EXIT_INSTR_OFFSETS
	.align		4
        /*0028*/ 	.byte	0x04, 0x1c
        /*002a*/ 	.short	(.L_49 - .L_48)


	//   ....[0]....
.L_48:
        /*002c*/ 	.word	0x00000010


	//----- nvinfo : EIATTR_CBANK_PARAM_SIZE
	.align		4
.L_49:
        /*0030*/ 	.byte	0x03, 0x19
        /*0032*/ 	.short	0x0008


	//----- nvinfo : EIATTR_PARAM_CBANK
	.align		4
        /*0034*/ 	.byte	0x04, 0x0a
        /*0036*/ 	.short	(.L_51 - .L_50)
	.align		4
.L_50:
        /*0038*/ 	.word	index@(.nv.constant0.Determinant_4_64)
        /*003c*/ 	.short	0x0380
        /*003e*/ 	.short	0x0008


	//----- nvinfo : EIATTR_SW_WAR
	.align		4
.L_51:
        /*0040*/ 	.byte	0x04, 0x36
        /*0042*/ 	.short	(.L_53 - .L_52)
.L_52:
        /*0044*/ 	.word	0x00000008
.L_53:


//--------------------- .nv.info.Determinant_3_64 --------------------------
	.section	.nv.info.Determinant_3_64,"",@"SHT_CUDA_INFO"
	.sectionflags	@""
	.align	4


	//----- nvinfo : EIATTR_CUDA_API_VERSION
	.align		4
        /*0000*/ 	.byte	0x04, 0x37
        /*0002*/ 	.short	(.L_55 - .L_54)
.L_54:
        /*0004*/ 	.word	0x00000082


	//----- nvinfo : EIATTR_KPARAM_INFO
	.align		4
.L_55:
        /*0008*/ 	.byte	0x04, 0x17
        /*000a*/ 	.short	(.L_57 - .L_56)
.L_56:
        /*000c*/ 	.word	0x00000000
        /*0010*/ 	.short	0x0000
        /*0012*/ 	.short	0x0000
        /*0014*/ 	.byte	0x00, 0xf0, 0x21, 0x00


	//----- nvinfo : EIATTR_SPARSE_MMA_MASK
	.align		4
.L_57:
        /*0018*/ 	.byte	0x03, 0x50
        /*001a*/ 	.short	0x0000


	//----- nvinfo : EIATTR_MAXREG_COUNT
	.align		4
        /*001c*/ 	.byte	0x03, 0x1b
        /*001e*/ 	.short	0x00ff


	//----- nvinfo : EIATTR_MERCURY_ISA_VERSION
	.align		4
        /*0020*/ 	.byte	0x03, 0x5f
        /*0022*/ 	.short	0x0101


	//----- nvinfo : EIATTR_VRC_CTA_INIT_COUNT
	.align		4
        /*0024*/ 	.byte	0x02, 0x4a
	.zero		1
	.zero		1


	//----- nvinfo : EIATTR_EXIT_INSTR_OFFSETS
	.align		4
        /*0028*/ 	.byte	0x04, 0x1c
        /*002a*/ 	.short	(.L_59 - .L_58)


	//   ....[0]....
.L_58:
        /*002c*/ 	.word	0x00000010


	//----- nvinfo : EIATTR_CBANK_PARAM_SIZE
	.align		4
.L_59:
        /*0030*/ 	.byte	0x03, 0x19
        /*0032*/ 	.short	0x0008


	//----- nvinfo : EIATTR_PARAM_CBANK
	.align		4
        /*0034*/ 	.byte	0x04, 0x0a
        /*0036*/ 	.short	(.L_61 - .L_60)
	.align		4
.L_60:
        /*0038*/ 	.word	index@(.nv.constant0.Determinant_3_64)
        /*003c*/ 	.short	0x0380
        /*003e*/ 	.short	0x0008


	//----- nvinfo : EIATTR_SW_WAR
	.align		4
.L_61:
        /*0040*/ 	.byte	0x04, 0x36
        /*0042*/ 	.short	(.L_63 - .L_62)
.L_62:
        /*0044*/ 	.word	0x00000008
.L_63:


//--------------------- .nv.callgraph             --------------------------
	.section	.nv.callgraph,"",@"SHT_CUDA_CALLGRAPH"
	.align	4
	.sectionentsize	8
	.align		4
        /*0000*/ 	.word	0x00000000
	.align		4
        /*0004*/ 	.word	0xffffffff
	.align		4
        /*0008*/ 	.word	0x00000000
	.align		4
        /*000c*/ 	.word	0xfffffffe
	.align		4
        /*0010*/ 	.word	0x00000000
	.align		4
        /*0014*/ 	.word	0xfffffffd
	.align		4
        /*0018*/ 	.word	0x00000000
	.align		4
        /*001c*/ 	.word	0xfffffffc


//--------------------- .text.Determinant_4_32    --------------------------
	.section	.text.Determinant_4_32,"ax",@progbits
	.align	128
.text.Determinant_4_32:
        .type           Determinant_4_32,@function
        .size           Determinant_4_32,(.L_x_4 - Determinant_4_32)
        .other          Determinant_4_32,@"STO_CUDA_ENTRY STV_DEFAULT"
Determinant_4_32:
[----:B------:R-:W-:Y:S01]  /*0000*/  LDC R1, c[0x0][0x37c] ;  /* 0x0000df00ff017b82 */ /* 0x000fe20000000800 */
[----:B------:R-:W-:Y:S05]  /*0010*/  EXIT ;  /* 0x000000000000794d */ /* 0x000fea0003800000 */
.L_x_0:
[----:B------:R-:W-:-:S00]  /*0020*/  BRA `(.L_x_0) ;  /* 0xfffffffc00fc7947 */ /* 0x000fc0000383ffff */
[----:B------:R-:W-:-:S00]  /*0030*/  NOP ;  /* 0x0000000000007918 */ /* 0x000fc00000000000 */
        /* <DEDUP_REMOVED lines=12> */
.L_x_4:


//--------------------- .text.Determinant_3_32    --------------------------
	.section	.text.Determinant_3_32,"ax",@progbits
	.align	128
.text.Determinant_3_32:
        .type           Determinant_3_32,@function
        .size           Determinant_3_32,(.L_x_5 - Determinant_3_32)
        .other          Determinant_3_32,@"STO_CUDA_ENTRY STV_DEFAULT"
Determinant_3_32:
[----:B------:R-:W-:Y:S01]  /*0000*/  LDC R1, c[0x0][0x37c] ;  /* 0x0000df00ff017b82 */ /* 0x000fe20000000800 */
[----:B------:R-:W-:Y:S05]  /*0010*/  EXIT ;  /* 0x000000000000794d */ /* 0x000fea0003800000 */
.L_x_1:
        /* <DEDUP_REMOVED lines=14> */
.L_x_5:


//--------------------- .text.Determinant_4_64    --------------------------
	.section	.text.Determinant_4_64,"ax",@progbits
	.align	128
.text.Determinant_4_64:
        .type           Determinant_4_64,@function
        .size           Determinant_4_64,(.L_x_6 - Determinant_4_64)
        .other          Determinant_4_64,@"STO_CUDA_ENTRY STV_DEFAULT"
Determinant_4_64:
[----:B------:R-:W-:Y:S01]  /*0000*/  LDC R1, c[0x0][0x37c] ;  /* 0x0000df00ff017b82 */ /* 0x000fe20000000800 */
[----:B------:R-:W-:Y:S05]  /*0010*/  EXIT ;  /* 0x000000000000794d */ /* 0x000fea0003800000 */
.L_x_2:
        /* <DEDUP_REMOVED lines=14> */
.L_x_6:


//--------------------- .text.Determinant_3_64    --------------------------
	.section	.text.Determinant_3_64,"ax",@progbits
	.align	128
.text.Determinant_3_64:
        .type           Determinant_3_64,@function
        .size           Determinant_3_64,(.L_x_7 - Determinant_3_64)
        .other          Determinant_3_64,@"STO_CUDA_ENTRY STV_DEFAULT"
Determinant_3_64:
[----:B------:R-:W-:Y:S01]  /*0000*/  LDC R1, c[0x0][0x37c] ;  /* 0x0000df00ff017b82 */ /* 0x000fe20000000800 */
[----:B------:R-:W-:Y:S05]  /*0010*/  EXIT ;  /* 0x000000000000794d */ /* 0x000fea0003800000 */
.L_x_3:
        /* <DEDUP_REMOVED lines=14> */
.L_x_7:


//--------------------- .nv.shared.reserved.0     --------------------------
	.section	.nv.shared.reserved.0,"aw",@nobits
	.weak		__nv_reservedSMEM_offset_0_alias
	.size		__nv_reservedSMEM_offset_0_alias, 0, 64
	.other		__nv_reservedSMEM_offset_0_alias,@"STO_CUDA_RESERVED_SHARED STV_DEFAULT"
__nv_reservedSMEM_offset_0_alias:
	.zero		0
	.zero		64


//--------------------- .nv.constant0.Determinant_4_32 --------------------------
	.section	.nv.constant0.Determinant_4_32,"a",@progbits
	.sectionflags	@""
	.align	4
.nv.constant0.Determinant_4_32:
	.zero		904


//--------------------- .nv.constant0.Determinant_3_32 --------------------------
	.section	.nv.constant0.Determinant_3_32,"a",@progbits
	.sectionflags	@""
	.align	4
.nv.constant0.Determinant_3_32:
	.zero		904


//--------------------- .nv.constant0.Determinant_4_64 --------------------------
	.section	.nv.constant0.Determinant_4_64,"a",@progbits
	.sectionflags	@""
	.align	4
.nv.constant0.Determinant_4_64:
	.zero		904


//--------------------- .nv.constant0.Determinant_3_64 --------------------------
	.section	.nv.constant0.Determinant_3_64,"a",@progbits
	.sectionflags	@""
	.align	4
.nv.constant0.Determinant_3_64:
	.zero		904


//--------------------- SYMBOLS --------------------------

	.type		.nv.reservedSmem.offset0,@object
	.size		.nv.reservedSmem.offset0,0x4
